//
// Generated by NVIDIA NVVM Compiler
//
// Compiler Build ID: CL-36424714
// Cuda compilation tools, release 13.0, V13.0.88
// Based on NVVM 20.0.0
//

.version 9.0
.target sm_100
.address_size 64

	// .globl	_Z17convolution_naivePfS_S_iii

.visible .entry _Z17convolution_naivePfS_S_iii(
	.param .u64 .ptr .align 1 _Z17convolution_naivePfS_S_iii_param_0,
	.param .u64 .ptr .align 1 _Z17convolution_naivePfS_S_iii_param_1,
	.param .u64 .ptr .align 1 _Z17convolution_naivePfS_S_iii_param_2,
	.param .u32 _Z17convolution_naivePfS_S_iii_param_3,
	.param .u32 _Z17convolution_naivePfS_S_iii_param_4,
	.param .u32 _Z17convolution_naivePfS_S_iii_param_5
)
{
	.reg .pred 	%p<91>;
	.reg .b32 	%r<66>;
	.reg .b32 	%f<99>;
	.reg .b64 	%rd<40>;

	ld.param.u64 	%rd9, [_Z17convolution_naivePfS_S_iii_param_0];
	ld.param.u64 	%rd8, [_Z17convolution_naivePfS_S_iii_param_1];
	ld.param.u64 	%rd10, [_Z17convolution_naivePfS_S_iii_param_2];
	ld.param.u32 	%r25, [_Z17convolution_naivePfS_S_iii_param_3];
	ld.param.u32 	%r28, [_Z17convolution_naivePfS_S_iii_param_4];
	ld.param.u32 	%r27, [_Z17convolution_naivePfS_S_iii_param_5];
	cvta.to.global.u64 	%rd1, %rd10;
	cvta.to.global.u64 	%rd2, %rd9;
	mov.u32 	%r29, %ctaid.x;
	mov.u32 	%r30, %ntid.x;
	mov.u32 	%r31, %tid.x;
	mad.lo.s32 	%r1, %r29, %r30, %r31;
	mov.u32 	%r32, %ctaid.y;
	mov.u32 	%r33, %ntid.y;
	mov.u32 	%r34, %tid.y;
	mad.lo.s32 	%r35, %r32, %r33, %r34;
	setp.ge.s32 	%p2, %r1, %r25;
	setp.ge.s32 	%p3, %r35, %r28;
	or.pred  	%p4, %p2, %p3;
	@%p4 bra 	$L__BB0_45;
	setp.lt.s32 	%p5, %r27, 1;
	mov.f32 	%f77, 0f00000000;
	@%p5 bra 	$L__BB0_44;
	shr.u32 	%r37, %r27, 1;
	sub.s32 	%r3, %r1, %r37;
	sub.s32 	%r4, %r35, %r37;
	and.b32  	%r5, %r27, 7;
	add.s32 	%r6, %r5, -1;
	and.b32  	%r7, %r27, 3;
	and.b32  	%r8, %r27, 2147483640;
	and.b32  	%r9, %r27, 1;
	mov.f32 	%f77, 0f00000000;
	mov.b32 	%r61, 0;
$L__BB0_3:
	setp.lt.u32 	%p6, %r27, 8;
	add.s32 	%r39, %r4, %r61;
	setp.gt.s32 	%p7, %r39, -1;
	setp.lt.s32 	%p8, %r39, %r28;
	and.pred  	%p1, %p7, %p8;
	mul.lo.s32 	%r11, %r39, %r25;
	mul.lo.s32 	%r12, %r61, %r27;
	mov.b32 	%r64, 0;
	@%p6 bra 	$L__BB0_22;
	mov.b32 	%r62, 0;
	cvt.u64.u32 	%rd14, %r12;
$L__BB0_5:
	.pragma "nounroll";
	add.s32 	%r14, %r3, %r62;
	setp.gt.s32 	%p9, %r14, -1;
	setp.lt.s32 	%p10, %r14, %r25;
	and.pred  	%p11, %p9, %p10;
	and.pred  	%p12, %p11, %p1;
	add.s32 	%r41, %r14, %r11;
	mul.wide.s32 	%rd11, %r41, 4;
	add.s64 	%rd3, %rd2, %rd11;
	not.pred 	%p13, %p12;
	@%p13 bra 	$L__BB0_7;
	ld.global.f32 	%f43, [%rd3];
	add.s32 	%r42, %r62, %r12;
	mul.wide.u32 	%rd12, %r42, 4;
	add.s64 	%rd13, %rd1, %rd12;
	ld.global.f32 	%f44, [%rd13];
	fma.rn.f32 	%f77, %f43, %f44, %f77;
$L__BB0_7:
	add.s32 	%r43, %r14, 1;
	setp.gt.s32 	%p14, %r43, -1;
	setp.lt.s32 	%p15, %r43, %r25;
	and.pred  	%p16, %p14, %p15;
	and.pred  	%p17, %p16, %p1;
	cvt.u64.u32 	%rd15, %r62;
	add.s64 	%rd16, %rd15, %rd14;
	shl.b64 	%rd17, %rd16, 2;
	add.s64 	%rd4, %rd1, %rd17;
	not.pred 	%p18, %p17;
	@%p18 bra 	$L__BB0_9;
	ld.global.f32 	%f45, [%rd3+4];
	ld.global.f32 	%f46, [%rd4+4];
	fma.rn.f32 	%f77, %f45, %f46, %f77;
$L__BB0_9:
	add.s32 	%r44, %r14, 2;
	setp.gt.s32 	%p19, %r44, -1;
	setp.lt.s32 	%p20, %r44, %r25;
	and.pred  	%p21, %p19, %p20;
	and.pred  	%p22, %p21, %p1;
	not.pred 	%p23, %p22;
	@%p23 bra 	$L__BB0_11;
	ld.global.f32 	%f47, [%rd3+8];
	ld.global.f32 	%f48, [%rd4+8];
	fma.rn.f32 	%f77, %f47, %f48, %f77;
$L__BB0_11:
	add.s32 	%r45, %r14, 3;
	setp.gt.s32 	%p24, %r45, -1;
	setp.lt.s32 	%p25, %r45, %r25;
	and.pred  	%p26, %p24, %p25;
	and.pred  	%p27, %p26, %p1;
	not.pred 	%p28, %p27;
	@%p28 bra 	$L__BB0_13;
	ld.global.f32 	%f49, [%rd3+12];
	ld.global.f32 	%f50, [%rd4+12];
	fma.rn.f32 	%f77, %f49, %f50, %f77;
$L__BB0_13:
	add.s32 	%r46, %r14, 4;
	setp.gt.s32 	%p29, %r46, -1;
	setp.lt.s32 	%p30, %r46, %r25;
	and.pred  	%p31, %p29, %p30;
	and.pred  	%p32, %p31, %p1;
	not.pred 	%p33, %p32;
	@%p33 bra 	$L__BB0_15;
	ld.global.f32 	%f51, [%rd3+16];
	ld.global.f32 	%f52, [%rd4+16];
	fma.rn.f32 	%f77, %f51, %f52, %f77;
$L__BB0_15:
	add.s32 	%r47, %r14, 5;
	setp.gt.s32 	%p34, %r47, -1;
	setp.lt.s32 	%p35, %r47, %r25;
	and.pred  	%p36, %p34, %p35;
	and.pred  	%p37, %p36, %p1;
	not.pred 	%p38, %p37;
	@%p38 bra 	$L__BB0_17;
	ld.global.f32 	%f53, [%rd3+20];
	ld.global.f32 	%f54, [%rd4+20];
	fma.rn.f32 	%f77, %f53, %f54, %f77;
$L__BB0_17:
	add.s32 	%r48, %r14, 6;
	setp.gt.s32 	%p39, %r48, -1;
	setp.lt.s32 	%p40, %r48, %r25;
	and.pred  	%p41, %p39, %p40;
	and.pred  	%p42, %p41, %p1;
	not.pred 	%p43, %p42;
	@%p43 bra 	$L__BB0_19;
	ld.global.f32 	%f55, [%rd3+24];
	ld.global.f32 	%f56, [%rd4+24];
	fma.rn.f32 	%f77, %f55, %f56, %f77;
$L__BB0_19:
	add.s32 	%r49, %r14, 7;
	setp.gt.s32 	%p44, %r49, -1;
	setp.lt.s32 	%p45, %r49, %r25;
	and.pred  	%p46, %p44, %p45;
	and.pred  	%p47, %p46, %p1;
	not.pred 	%p48, %p47;
	@%p48 bra 	$L__BB0_21;
	ld.global.f32 	%f57, [%rd3+28];
	ld.global.f32 	%f58, [%rd4+28];
	fma.rn.f32 	%f77, %f57, %f58, %f77;
$L__BB0_21:
	add.s32 	%r62, %r62, 8;
	setp.ne.s32 	%p49, %r62, %r8;
	mov.u32 	%r64, %r8;
	@%p49 bra 	$L__BB0_5;
$L__BB0_22:
	setp.eq.s32 	%p50, %r5, 0;
	@%p50 bra 	$L__BB0_43;
	setp.lt.u32 	%p51, %r6, 3;
	@%p51 bra 	$L__BB0_33;
	add.s32 	%r17, %r3, %r64;
	setp.gt.s32 	%p52, %r17, -1;
	setp.lt.s32 	%p53, %r17, %r25;
	and.pred  	%p54, %p52, %p53;
	and.pred  	%p55, %p54, %p1;
	add.s32 	%r50, %r17, %r11;
	mul.wide.s32 	%rd18, %r50, 4;
	add.s64 	%rd5, %rd2, %rd18;
	not.pred 	%p56, %p55;
	@%p56 bra 	$L__BB0_26;
	ld.global.f32 	%f60, [%rd5];
	add.s32 	%r51, %r64, %r12;
	mul.wide.u32 	%rd19, %r51, 4;
	add.s64 	%rd20, %rd1, %rd19;
	ld.global.f32 	%f61, [%rd20];
	fma.rn.f32 	%f77, %f60, %f61, %f77;
$L__BB0_26:
	add.s32 	%r52, %r17, 1;
	setp.gt.s32 	%p57, %r52, -1;
	setp.lt.s32 	%p58, %r52, %r25;
	and.pred  	%p59, %p57, %p58;
	and.pred  	%p60, %p59, %p1;
	cvt.u64.u32 	%rd21, %r12;
	cvt.u64.u32 	%rd22, %r64;
	add.s64 	%rd23, %rd22, %rd21;
	shl.b64 	%rd24, %rd23, 2;
	add.s64 	%rd6, %rd1, %rd24;
	not.pred 	%p61, %p60;
	@%p61 bra 	$L__BB0_28;
	ld.global.f32 	%f62, [%rd5+4];
	ld.global.f32 	%f63, [%rd6+4];
	fma.rn.f32 	%f77, %f62, %f63, %f77;
$L__BB0_28:
	add.s32 	%r53, %r17, 2;
	setp.gt.s32 	%p62, %r53, -1;
	setp.lt.s32 	%p63, %r53, %r25;
	and.pred  	%p64, %p62, %p63;
	and.pred  	%p65, %p64, %p1;
	not.pred 	%p66, %p65;
	@%p66 bra 	$L__BB0_30;
	ld.global.f32 	%f64, [%rd5+8];
	ld.global.f32 	%f65, [%rd6+8];
	fma.rn.f32 	%f77, %f64, %f65, %f77;
$L__BB0_30:
	add.s32 	%r54, %r17, 3;
	setp.gt.s32 	%p67, %r54, -1;
	setp.lt.s32 	%p68, %r54, %r25;
	and.pred  	%p69, %p67, %p68;
	and.pred  	%p70, %p69, %p1;
	not.pred 	%p71, %p70;
	@%p71 bra 	$L__BB0_32;
	ld.global.f32 	%f66, [%rd5+12];
	ld.global.f32 	%f67, [%rd6+12];
	fma.rn.f32 	%f77, %f66, %f67, %f77;
$L__BB0_32:
	add.s32 	%r64, %r64, 4;
$L__BB0_33:
	setp.eq.s32 	%p72, %r7, 0;
	@%p72 bra 	$L__BB0_43;
	setp.eq.s32 	%p73, %r7, 1;
	@%p73 bra 	$L__BB0_40;
	add.s32 	%r20, %r3, %r64;
	setp.gt.s32 	%p74, %r20, -1;
	setp.lt.s32 	%p75, %r20, %r25;
	and.pred  	%p76, %p74, %p75;
	and.pred  	%p77, %p76, %p1;
	add.s32 	%r55, %r20, %r11;
	mul.wide.s32 	%rd25, %r55, 4;
	add.s64 	%rd7, %rd2, %rd25;
	not.pred 	%p78, %p77;
	@%p78 bra 	$L__BB0_37;
	ld.global.f32 	%f69, [%rd7];
	add.s32 	%r56, %r64, %r12;
	mul.wide.u32 	%rd26, %r56, 4;
	add.s64 	%rd27, %rd1, %rd26;
	ld.global.f32 	%f70, [%rd27];
	fma.rn.f32 	%f77, %f69, %f70, %f77;
$L__BB0_37:
	add.s32 	%r57, %r20, 1;
	setp.gt.s32 	%p79, %r57, -1;
	setp.lt.s32 	%p80, %r57, %r25;
	and.pred  	%p81, %p79, %p80;
	and.pred  	%p82, %p81, %p1;
	not.pred 	%p83, %p82;
	@%p83 bra 	$L__BB0_39;
	ld.global.f32 	%f71, [%rd7+4];
	cvt.u64.u32 	%rd28, %r12;
	cvt.u64.u32 	%rd29, %r64;
	add.s64 	%rd30, %rd29, %rd28;
	shl.b64 	%rd31, %rd30, 2;
	add.s64 	%rd32, %rd1, %rd31;
	ld.global.f32 	%f72, [%rd32+4];
	fma.rn.f32 	%f77, %f71, %f72, %f77;
$L__BB0_39:
	add.s32 	%r64, %r64, 2;
$L__BB0_40:
	setp.eq.s32 	%p84, %r9, 0;
	@%p84 bra 	$L__BB0_43;
	add.s32 	%r23, %r3, %r64;
	setp.gt.s32 	%p85, %r23, -1;
	setp.lt.s32 	%p86, %r23, %r25;
	and.pred  	%p87, %p85, %p86;
	and.pred  	%p88, %p87, %p1;
	not.pred 	%p89, %p88;
	@%p89 bra 	$L__BB0_43;
	add.s32 	%r58, %r23, %r11;
	mul.wide.s32 	%rd33, %r58, 4;
	add.s64 	%rd34, %rd2, %rd33;
	ld.global.f32 	%f73, [%rd34];
	add.s32 	%r59, %r64, %r12;
	mul.wide.u32 	%rd35, %r59, 4;
	add.s64 	%rd36, %rd1, %rd35;
	ld.global.f32 	%f74, [%rd36];
	fma.rn.f32 	%f77, %f73, %f74, %f77;
$L__BB0_43:
	add.s32 	%r61, %r61, 1;
	setp.ne.s32 	%p90, %r61, %r27;
	@%p90 bra 	$L__BB0_3;
$L__BB0_44:
	mad.lo.s32 	%r60, %r25, %r35, %r1;
	cvta.to.global.u64 	%rd37, %rd8;
	mul.wide.s32 	%rd38, %r60, 4;
	add.s64 	%rd39, %rd37, %rd38;
	st.global.f32 	[%rd39], %f77;
$L__BB0_45:
	ret;

}


// ===== COMPILED SASS (sm_100) =====

	.target	sm_100

	.elftype	@"ET_EXEC"


//--------------------- .note.nv.tkinfo           --------------------------
	.section	.note.nv.tkinfo,"",@"SHT_NOTE"
	.sectionflags	@"SHF_NOTE_NV_TKINFO"
	.tkinfo
        /*0018*/ 	.word	0x00000002
        /*0030*/ 	.string	""
        /*0030*/ 	.string	"ptxas"
        /*0030*/ 	.string	"Cuda compilation tools, release 13.0, V13.0.88"
        /*0030*/ 	.string	"Build cuda_13.0.r13.0/compiler.36424714_0"
        /*0030*/ 	.string	"-arch sm_100 -m 64 "



//--------------------- .note.nv.cuinfo           --------------------------
	.section	.note.nv.cuinfo,"",@"SHT_NOTE"
	.sectionflags	@"SHF_NOTE_NV_CUINFO"
        /*0018*/ 	.short	0x0002
        /*001a*/ 	.short	0x0064
        /*001c*/ 	.short	0x0082
	.zero		2


//--------------------- .nv.info                  --------------------------
	.section	.nv.info,"",@"SHT_CUDA_INFO"
	.align	4


	//----- nvinfo : EIATTR_REGCOUNT
	.align		4
        /*0000*/ 	.byte	0x04, 0x2f
        /*0002*/ 	.short	(.L_1 - .L_0)
	.align		4
.L_0:
        /*0004*/ 	.word	index@(_Z17convolution_naivePfS_S_iii)
        /*0008*/ 	.word	0x0000001e


	//----- nvinfo : EIATTR_FRAME_SIZE
	.align		4
.L_1:
        /*000c*/ 	.byte	0x04, 0x11
        /*000e*/ 	.short	(.L_3 - .L_2)
	.align		4
.L_2:
        /*0010*/ 	.word	index@(_Z17convolution_naivePfS_S_iii)
        /*0014*/ 	.word	0x00000000


	//----- nvinfo : EIATTR_MIN_STACK_SIZE
	.align		4
.L_3:
        /*0018*/ 	.byte	0x04, 0x12
        /*001a*/ 	.short	(.L_5 - .L_4)
	.align		4
.L_4:
        /*001c*/ 	.word	index@(_Z17convolution_naivePfS_S_iii)
        /*0020*/ 	.word	0x00000000
.L_5:


//--------------------- .nv.compat                --------------------------
	.section	.nv.compat,"",@"SHT_CUDA_COMPAT_INFO"
	.align	4
        /*0000*/ 	.byte	0x02, 0x09, 0x00, 0x00, 0x02, 0x02, 0x01, 0x00, 0x02, 0x05, 0x05, 0x00, 0x03, 0x07, 0x01, 0x01
        /*0010*/ 	.byte	0x02, 0x03, 0x00, 0x00, 0x02, 0x06, 0x01, 0x00, 0x04, 0x0b, 0x08, 0x00, 0x09, 0x00, 0x00, 0x00
        /*0020*/ 	.byte	0x00, 0x00, 0x00, 0x00


//--------------------- .nv.info._Z17convolution_naivePfS_S_iii --------------------------
	.section	.nv.info._Z17convolution_naivePfS_S_iii,"",@"SHT_CUDA_INFO"
	.sectionflags	@""
	.align	4


	//----- nvinfo : EIATTR_CUDA_API_VERSION
	.align		4
        /*0000*/ 	.byte	0x04, 0x37
        /*0002*/ 	.short	(.L_7 - .L_6)
.L_6:
        /*0004*/ 	.word	0x00000082


	//----- nvinfo : EIATTR_KPARAM_INFO
	.align		4
.L_7:
        /*0008*/ 	.byte	0x04, 0x17
        /*000a*/ 	.short	(.L_9 - .L_8)
.L_8:
        /*000c*/ 	.word	0x00000000
        /*0010*/ 	.short	0x0005
        /*0012*/ 	.short	0x0020
        /*0014*/ 	.byte	0x00, 0xf0, 0x11, 0x00


	//----- nvinfo : EIATTR_KPARAM_INFO
	.align		4
.L_9:
        /*0018*/ 	.byte	0x04, 0x17
        /*001a*/ 	.short	(.L_11 - .L_10)
.L_10:
        /*001c*/ 	.word	0x00000000
        /*0020*/ 	.short	0x0004
        /*0022*/ 	.short	0x001c
        /*0024*/ 	.byte	0x00, 0xf0, 0x11, 0x00


	//----- nvinfo : EIATTR_KPARAM_INFO
	.align		4
.L_11:
        /*0028*/ 	.byte	0x04, 0x17
        /*002a*/ 	.short	(.L_13 - .L_12)
.L_12:
        /*002c*/ 	.word	0x00000000
        /*0030*/ 	.short	0x0003
        /*0032*/ 	.short	0x0018
        /*0034*/ 	.byte	0x00, 0xf0, 0x11, 0x00


	//----- nvinfo : EIATTR_KPARAM_INFO
	.align		4
.L_13:
        /*0038*/ 	.byte	0x04, 0x17
        /*003a*/ 	.short	(.L_15 - .L_14)
.L_14:
        /*003c*/ 	.word	0x00000000
        /*0040*/ 	.short	0x0002
        /*0042*/ 	.short	0x0010
        /*0044*/ 	.byte	0x00, 0xf5, 0x21, 0x00


	//----- nvinfo : EIATTR_KPARAM_INFO
	.align		4
.L_15:
        /*0048*/ 	.byte	0x04, 0x17
        /*004a*/ 	.short	(.L_17 - .L_16)
.L_16:
        /*004c*/ 	.word	0x00000000
        /*0050*/ 	.short	0x0001
        /*0052*/ 	.short	0x0008
        /*0054*/ 	.byte	0x00, 0xf5, 0x21, 0x00


	//----- nvinfo : EIATTR_KPARAM_INFO
	.align		4
.L_17:
        /*0058*/ 	.byte	0x04, 0x17
        /*005a*/ 	.short	(.L_19 - .L_18)
.L_18:
        /*005c*/ 	.word	0x00000000
        /*0060*/ 	.short	0x0000
        /*0062*/ 	.short	0x0000
        /*0064*/ 	.byte	0x00, 0xf5, 0x21, 0x00


	//----- nvinfo : EIATTR_SPARSE_MMA_MASK
	.align		4
.L_19:
        /*0068*/ 	.byte	0x03, 0x50
        /*006a*/ 	.short	0x0000


	//----- nvinfo : EIATTR_MAXREG_COUNT
	.align		4
        /*006c*/ 	.byte	0x03, 0x1b
        /*006e*/ 	.short	0x00ff


	//----- nvinfo : EIATTR_MERCURY_ISA_VERSION
	.align		4
        /*0070*/ 	.byte	0x03, 0x5f
        /*0072*/ 	.short	0x0101


	//----- nvinfo : EIATTR_VRC_CTA_INIT_COUNT
	.align		4
        /*0074*/ 	.byte	0x02, 0x4a
	.zero		1
	.zero		1


	//----- nvinfo : EIATTR_EXIT_INSTR_OFFSETS
	.align		4
        /*0078*/ 	.byte	0x04, 0x1c
        /*007a*/ 	.short	(.L_21 - .L_20)


	//   ....[0]....
.L_20:
        /*007c*/ 	.word	0x000000c0


	//   ....[1]....
        /*0080*/ 	.word	0x00000d50


	//----- nvinfo : EIATTR_CRS_STACK_SIZE
	.align		4
.L_21:
        /*0084*/ 	.byte	0x04, 0x1e
        /*0086*/ 	.short	(.L_23 - .L_22)
.L_22:
        /*0088*/ 	.word	0x00000000


	//----- nvinfo : EIATTR_CBANK_PARAM_SIZE
	.align		4
.L_23:
        /*008c*/ 	.byte	0x03, 0x19
        /*008e*/ 	.short	0x0024


	//----- nvinfo : EIATTR_PARAM_CBANK
	.align		4
        /*0090*/ 	.byte	0x04, 0x0a
        /*0092*/ 	.short	(.L_25 - .L_24)
	.align		4
.L_24:
        /*0094*/ 	.word	index@(.nv.constant0._Z17convolution_naivePfS_S_iii)
        /*0098*/ 	.short	0x0380
        /*009a*/ 	.short	0x0024


	//----- nvinfo : EIATTR_SW_WAR
	.align		4
.L_25:
        /*009c*/ 	.byte	0x04, 0x36
        /*009e*/ 	.short	(.L_27 - .L_26)
.L_26:
        /*00a0*/ 	.word	0x00000008
.L_27:


//--------------------- .nv.callgraph             --------------------------
	.section	.nv.callgraph,"",@"SHT_CUDA_CALLGRAPH"
	.align	4
	.sectionentsize	8
	.align		4
        /*0000*/ 	.word	0x00000000
	.align		4
        /*0004*/ 	.word	0xffffffff
	.align		4
        /*0008*/ 	.word	0x00000000
	.align		4
        /*000c*/ 	.word	0xfffffffe
	.align		4
        /*0010*/ 	.word	0x00000000
	.align		4
        /*0014*/ 	.word	0xfffffffd
	.align		4
        /*0018*/ 	.word	0x00000000
	.align		4
        /*001c*/ 	.word	0xfffffffc


//--------------------- .text._Z17convolution_naivePfS_S_iii --------------------------
	.section	.text._Z17convolution_naivePfS_S_iii,"ax",@progbits
	.align	128
        .global         _Z17convolution_naivePfS_S_iii
        .type           _Z17convolution_naivePfS_S_iii,@function
        .size           _Z17convolution_naivePfS_S_iii,(.L_x_9 - _Z17convolution_naivePfS_S_iii)
        .other          _Z17convolution_naivePfS_S_iii,@"STO_CUDA_ENTRY STV_DEFAULT"
_Z17convolution_naivePfS_S_iii:
.text._Z17convolution_naivePfS_S_iii:
[----:B------:R-:W-:Y:S01]  /*0000*/  LDC R1, c[0x0][0x37c] ;  /* 0x0000df00ff017b82 */ /* 0x000fe20000000800 */
[----:B------:R-:W0:Y:S07]  /*0010*/  S2R R5, SR_TID.Y ;  /* 0x0000000000057919 */ /* 0x000e2e0000002200 */
[----:B------:R-:W1:Y:S01]  /*0020*/  LDC R3, c[0x0][0x360] ;  /* 0x0000d800ff037b82 */ /* 0x000e620000000800 */
[----:B------:R-:W2:Y:S01]  /*0030*/  LDCU.64 UR6, c[0x0][0x398] ;  /* 0x00007300ff0677ac */ /* 0x000ea20008000a00 */
[----:B------:R-:W1:Y:S06]  /*0040*/  S2R R2, SR_TID.X ;  /* 0x0000000000027919 */ /* 0x000e6c0000002100 */
[----:B------:R-:W0:Y:S08]  /*0050*/  S2UR UR5, SR_CTAID.Y ;  /* 0x00000000000579c3 */ /* 0x000e300000002600 */
[----:B------:R-:W0:Y:S08]  /*0060*/  LDC R0, c[0x0][0x364] ;  /* 0x0000d900ff007b82 */ /* 0x000e300000000800 */
[----:B------:R-:W1:Y:S01]  /*0070*/  S2UR UR4, SR_CTAID.X ;  /* 0x00000000000479c3 */ /* 0x000e620000002500 */
[----:B0-----:R-:W-:-:S05]  /*0080*/  IMAD R0, R0, UR5, R5 ;  /* 0x0000000500007c24 */ /* 0x001fca000f8e0205 */
[----:B--2---:R-:W-:Y:S01]  /*0090*/  ISETP.GE.AND P0, PT, R0, UR7, PT ;  /* 0x0000000700007c0c */ /* 0x004fe2000bf06270 */
[----:B-1----:R-:W-:-:S05]  /*00a0*/  IMAD R3, R3, UR4, R2 ;  /* 0x0000000403037c24 */ /* 0x002fca000f8e0202 */
[----:B------:R-:W-:-:S13]  /*00b0*/  ISETP.GE.OR P0, PT, R3, UR6, P0 ;  /* 0x0000000603007c0c */ /* 0x000fda0008706670 */
[----:B------:R-:W-:Y:S05]  /*00c0*/  @P0 EXIT ;  /* 0x000000000000094d */ /* 0x000fea0003800000 */
[----:B------:R-:W0:Y:S01]  /*00d0*/  LDCU UR5, c[0x0][0x3a0] ;  /* 0x00007400ff0577ac */ /* 0x000e220008000800 */
[----:B------:R-:W-:Y:S01]  /*00e0*/  IMAD.MOV.U32 R2, RZ, RZ, RZ ;  /* 0x000000ffff027224 */ /* 0x000fe200078e00ff */
[----:B------:R-:W1:Y:S01]  /*00f0*/  LDCU.64 UR10, c[0x0][0x358] ;  /* 0x00006b00ff0a77ac */ /* 0x000e620008000a00 */
[----:B0-----:R-:W-:-:S09]  /*0100*/  UISETP.GE.AND UP0, UPT, UR5, 0x1, UPT ;  /* 0x000000010500788c */ /* 0x001fd2000bf06270 */
[----:B-1----:R-:W-:Y:S05]  /*0110*/  BRA.U !UP0, `(.L_x_0) ;  /* 0x0000000908f87547 */ /* 0x002fea000b800000 */
[----:B------:R-:W-:Y:S01]  /*0120*/  ULOP3.LUT UR6, UR5, 0x7, URZ, 0xc0, !UPT ;  /* 0x0000000705067892 */ /* 0x000fe2000f8ec0ff */
[----:B------:R-:W-:Y:S01]  /*0130*/  IMAD.MOV.U32 R2, RZ, RZ, RZ ;  /* 0x000000ffff027224 */ /* 0x000fe200078e00ff */
[----:B------:R-:W-:Y:S02]  /*0140*/  USHF.R.U32.HI UR4, URZ, 0x1, UR5 ;  /* 0x00000001ff047899 */ /* 0x000fe40008011605 */
[----:B------:R-:W-:Y:S02]  /*0150*/  UIADD3 UR7, UPT, UPT, UR6, -0x1, URZ ;  /* 0xffffffff06077890 */ /* 0x000fe4000fffe0ff */
[----:B------:R-:W-:Y:S02]  /*0160*/  ULOP3.LUT UR8, UR5, 0x3, URZ, 0xc0, !UPT ;  /* 0x0000000305087892 */ /* 0x000fe4000f8ec0ff */
[----:B------:R-:W-:Y:S01]  /*0170*/  VIADD R4, R3, -UR4 ;  /* 0x8000000403047c36 */ /* 0x000fe20008000000 */
[----:B------:R-:W-:Y:S01]  /*0180*/  ULOP3.LUT UR5, UR5, 0x7ffffff8, URZ, 0xc0, !UPT ;  /* 0x7ffffff805057892 */ /* 0x000fe2000f8ec0ff */
[----:B------:R-:W-:Y:S01]  /*0190*/  VIADD R18, R0, -UR4 ;  /* 0x8000000400127c36 */ /* 0x000fe20008000000 */
[----:B------:R-:W-:Y:S01]  /*01a0*/  UISETP.GE.U32.AND UP1, UPT, UR7, 0x3, UPT ;  /* 0x000000030700788c */ /* 0x000fe2000bf26070 */
[----:B------:R-:W-:-:S10]  /*01b0*/  UMOV UR4, URZ ;  /* 0x000000ff00047c82 */ /* 0x000fd40008000000 */
.L_x_7:
[----:B------:R-:W0:Y:S01]  /*01c0*/  LDCU UR9, c[0x0][0x3a0] ;  /* 0x00007400ff0977ac */ /* 0x000e220008000800 */
[----:B------:R-:W-:Y:S02]  /*01d0*/  VIADD R5, R18, UR4 ;  /* 0x0000000412057c36 */ /* 0x000fe40008000000 */
[----:B------:R-:W-:Y:S01]  /*01e0*/  IMAD.MOV.U32 R7, RZ, RZ, RZ ;  /* 0x000000ffff077224 */ /* 0x000fe200078e00ff */
[----:B------:R-:W1:Y:S01]  /*01f0*/  LDCU UR12, c[0x0][0x39c] ;  /* 0x00007380ff0c77ac */ /* 0x000e620008000800 */
[----:B0-----:R-:W-:Y:S02]  /*0200*/  UISETP.GE.U32.AND UP2, UPT, UR9, 0x8, UPT ;  /* 0x000000080900788c */ /* 0x001fe4000bf46070 */
[----:B------:R-:W-:Y:S01]  /*0210*/  UIMAD UR7, UR4, UR9, URZ ;  /* 0x00000009040772a4 */ /* 0x000fe2000f8e02ff */
[----:B-1----:R-:W-:Y:S01]  /*0220*/  ISETP.GE.AND P0, PT, R5, UR12, PT ;  /* 0x0000000c05007c0c */ /* 0x002fe2000bf06270 */
[----:B------:R-:W-:-:S03]  /*0230*/  UIADD3 UR4, UPT, UPT, UR4, 0x1, URZ ;  /* 0x0000000104047890 */ /* 0x000fc6000fffe0ff */
[----:B------:R-:W-:Y:S01]  /*0240*/  ISETP.GT.AND P0, PT, R5, -0x1, !P0 ;  /* 0xffffffff0500780c */ /* 0x000fe20004704270 */
[----:B------:R-:W-:Y:S01]  /*0250*/  UISETP.NE.AND UP0, UPT, UR4, UR9, UPT ;  /* 0x000000090400728c */ /* 0x000fe2000bf05270 */
[----:B------:R-:W-:Y:S11]  /*0260*/  BRA.U !UP2, `(.L_x_1) ;  /* 0x000000050a247547 */ /* 0x000ff6000b800000 */
[----:B------:R-:W0:Y:S01]  /*0270*/  LDC.64 R6, c[0x0][0x380] ;  /* 0x0000e000ff067b82 */ /* 0x000e220000000a00 */
[----:B------:R-:W-:Y:S01]  /*0280*/  IMAD.MOV.U32 R15, RZ, RZ, RZ ;  /* 0x000000ffff0f7224 */ /* 0x000fe200078e00ff */
[----:B------:R-:W1:Y:S06]  /*0290*/  LDCU UR9, c[0x0][0x398] ;  /* 0x00007300ff0977ac */ /* 0x000e6c0008000800 */
[----:B------:R-:W2:Y:S02]  /*02a0*/  LDC.64 R8, c[0x0][0x390] ;  /* 0x0000e400ff087b82 */ /* 0x000ea40000000a00 */
.L_x_2:
[----:B------:R-:W-:Y:S01]  /*02b0*/  IMAD.IADD R14, R4, 0x1, R15 ;  /* 0x00000001040e7824 */ /* 0x000fe200078e020f */
[----:B------:R-:W-:-:S03]  /*02c0*/  IADD3 R19, P2, PT, R15, UR7, RZ ;  /* 0x000000070f137c10 */ /* 0x000fc6000ff5e0ff */
[----:B-1----:R-:W-:Y:S01]  /*02d0*/  IMAD R13, R5, UR9, R14 ;  /* 0x00000009050d7c24 */ /* 0x002fe2000f8e020e */
[C---:B------:R-:W-:Y:S01]  /*02e0*/  ISETP.GE.AND P3, PT, R14.reuse, UR9, PT ;  /* 0x000000090e007c0c */ /* 0x040fe2000bf66270 */
[----:B------:R-:W-:Y:S01]  /*02f0*/  IMAD.X R20, RZ, RZ, RZ, P2 ;  /* 0x000000ffff147224 */ /* 0x000fe200010e06ff */
[C---:B------:R-:W-:Y:S01]  /*0300*/  IADD3 R10, PT, PT, R14.reuse, 0x1, RZ ;  /* 0x000000010e0a7810 */ /* 0x040fe20007ffe0ff */
[----:B0-----:R-:W-:Y:S01]  /*0310*/  IMAD.WIDE R12, R13, 0x4, R6 ;  /* 0x000000040d0c7825 */ /* 0x001fe200078e0206 */
[----:B------:R-:W-:Y:S02]  /*0320*/  ISETP.GT.AND P3, PT, R14, -0x1, !P3 ;  /* 0xffffffff0e00780c */ /* 0x000fe40005f64270 */
[C---:B------:R-:W-:Y:S02]  /*0330*/  ISETP.GE.AND P1, PT, R10.reuse, UR9, PT ;  /* 0x000000090a007c0c */ /* 0x040fe4000bf26270 */
[----:B------:R-:W-:Y:S02]  /*0340*/  PLOP3.LUT P3, PT, P3, P0, PT, 0x80, 0x8 ;  /* 0x000000000008781c */ /* 0x000fe40001f61070 */
[----:B------:R-:W-:-:S02]  /*0350*/  ISETP.GT.AND P1, PT, R10, -0x1, !P1 ;  /* 0xffffffff0a00780c */ /* 0x000fc40004f24270 */
[----:B--2---:R-:W-:Y:S02]  /*0360*/  LEA R10, P2, R19, R8, 0x2 ;  /* 0x00000008130a7211 */ /* 0x004fe400078410ff */
[----:B------:R-:W-:-:S07]  /*0370*/  PLOP3.LUT P1, PT, P1, P0, PT, 0x80, 0x8 ;  /* 0x000000000008781c */ /* 0x000fce0000f21070 */
[----:B------:R-:W0:Y:S01]  /*0380*/  @P3 LDC.64 R16, c[0x0][0x390] ;  /* 0x0000e400ff103b82 */ /* 0x000e220000000a00 */
[----:B------:R-:W-:-:S05]  /*0390*/  @P3 VIADD R11, R15, UR7 ;  /* 0x000000070f0b3c36 */ /* 0x000fca0008000000 */
[----:B------:R-:W2:Y:S01]  /*03a0*/  @P1 LDG.E R21, desc[UR10][R12.64+0x4] ;  /* 0x0000040a0c151981 */ /* 0x000ea2000c1e1900 */
[----:B0-----:R-:W-:Y:S01]  /*03b0*/  @P3 IMAD.WIDE.U32 R16, R11, 0x4, R16 ;  /* 0x000000040b103825 */ /* 0x001fe200078e0010 */
[----:B------:R-:W-:Y:S02]  /*03c0*/  LEA.HI.X R11, R19, R9, R20, 0x2, P2 ;  /* 0x00000009130b7211 */ /* 0x000fe400010f1414 */
[----:B------:R-:W3:Y:S04]  /*03d0*/  @P3 LDG.E R19, desc[UR10][R12.64] ;  /* 0x0000000a0c133981 */ /* 0x000ee8000c1e1900 */
[----:B------:R0:W3:Y:S04]  /*03e0*/  @P3 LDG.E R16, desc[UR10][R16.64] ;  /* 0x0000000a10103981 */ /* 0x0000e8000c1e1900 */
[----:B------:R-:W2:Y:S01]  /*03f0*/  @P1 LDG.E R20, desc[UR10][R10.64+0x4] ;  /* 0x0000040a0a141981 */ /* 0x000ea2000c1e1900 */
[----:B------:R-:W-:-:S02]  /*0400*/  VIADD R22, R14, 0x2 ;  /* 0x000000020e167836 */ /* 0x000fc40000000000 */
[----:B------:R-:W-:-:S03]  /*0410*/  VIADD R23, R14, 0x3 ;  /* 0x000000030e177836 */ /* 0x000fc60000000000 */
[----:B------:R-:W-:Y:S01]  /*0420*/  ISETP.GE.AND P2, PT, R22, UR9, PT ;  /* 0x0000000916007c0c */ /* 0x000fe2000bf46270 */
[----:B------:R-:W-:Y:S01]  /*0430*/  VIADD R24, R14, 0x4 ;  /* 0x000000040e187836 */ /* 0x000fe20000000000 */
[C---:B------:R-:W-:Y:S02]  /*0440*/  ISETP.GE.AND P6, PT, R23.reuse, UR9, PT ;  /* 0x0000000917007c0c */ /* 0x040fe4000bfc6270 */
[----:B------:R-:W-:Y:S01]  /*0450*/  ISETP.GT.AND P2, PT, R22, -0x1, !P2 ;  /* 0xffffffff1600780c */ /* 0x000fe20005744270 */
[----:B0-----:R-:W-:Y:S01]  /*0460*/  VIADD R17, R14, 0x5 ;  /* 0x000000050e117836 */ /* 0x001fe20000000000 */
[----:B------:R-:W-:Y:S02]  /*0470*/  ISETP.GE.AND P5, PT, R24, UR9, PT ;  /* 0x0000000918007c0c */ /* 0x000fe4000bfa6270 */
[----:B------:R-:W-:Y:S02]  /*0480*/  ISETP.GT.AND P6, PT, R23, -0x1, !P6 ;  /* 0xffffffff1700780c */ /* 0x000fe400077c4270 */
[----:B------:R-:W-:-:S02]  /*0490*/  PLOP3.LUT P2, PT, P2, P0, PT, 0x80, 0x8 ;  /* 0x000000000008781c */ /* 0x000fc40001741070 */
[----:B------:R-:W-:Y:S02]  /*04a0*/  ISETP.GT.AND P5, PT, R24, -0x1, !P5 ;  /* 0xffffffff1800780c */ /* 0x000fe40006fa4270 */
[----:B------:R-:W-:Y:S02]  /*04b0*/  IADD3 R22, PT, PT, R14, 0x6, RZ ;  /* 0x000000060e167810 */ /* 0x000fe40007ffe0ff */
[C---:B------:R-:W-:Y:S02]  /*04c0*/  ISETP.GE.AND P4, PT, R17.reuse, UR9, PT ;  /* 0x0000000911007c0c */ /* 0x040fe4000bf86270 */
[----:B------:R-:W-:Y:S02]  /*04d0*/  PLOP3.LUT P5, PT, P5, P0, PT, 0x80, 0x8 ;  /* 0x000000000008781c */ /* 0x000fe40002fa1070 */
[----:B------:R-:W-:-:S03]  /*04e0*/  ISETP.GT.AND P4, PT, R17, -0x1, !P4 ;  /* 0xffffffff1100780c */ /* 0x000fc60006784270 */
[----:B------:R-:W4:Y:S01]  /*04f0*/  @P2 LDG.E R17, desc[UR10][R12.64+0x8] ;  /* 0x0000080a0c112981 */ /* 0x000f22000c1e1900 */
[----:B------:R-:W-:-:S13]  /*0500*/  PLOP3.LUT P4, PT, P4, P0, PT, 0x80, 0x8 ;  /* 0x000000000008781c */ /* 0x000fda0002781070 */
[----:B------:R-:W5:Y:S01]  /*0510*/  @P4 LDG.E R23, desc[UR10][R12.64+0x14] ;  /* 0x0000140a0c174981 */ /* 0x000f62000c1e1900 */
[----:B---3--:R-:W-:Y:S01]  /*0520*/  @P3 FFMA R2, R19, R16, R2 ;  /* 0x0000001013023223 */ /* 0x008fe20000000002 */
[----:B------:R-:W-:Y:S01]  /*0530*/  PLOP3.LUT P3, PT, P6, P0, PT, 0x80, 0x8 ;  /* 0x000000000008781c */ /* 0x000fe20003761070 */
[----:B------:R-:W-:Y:S01]  /*0540*/  VIADD R16, R14, 0x7 ;  /* 0x000000070e107836 */ /* 0x000fe20000000000 */
[C---:B------:R-:W-:Y:S01]  /*0550*/  ISETP.GE.AND P6, PT, R22.reuse, UR9, PT ;  /* 0x0000000916007c0c */ /* 0x040fe2000bfc6270 */
[----:B--2---:R-:W-:Y:S01]  /*0560*/  @P1 FFMA R2, R21, R20, R2 ;  /* 0x0000001415021223 */ /* 0x004fe20000000002 */
[----:B------:R-:W4:Y:S02]  /*0570*/  @P2 LDG.E R14, desc[UR10][R10.64+0x8] ;  /* 0x0000080a0a0e2981 */ /* 0x000f24000c1e1900 */
[----:B------:R-:W-:Y:S02]  /*0580*/  ISETP.GT.AND P6, PT, R22, -0x1, !P6 ;  /* 0xffffffff1600780c */ /* 0x000fe400077c4270 */
[----:B------:R-:W-:Y:S01]  /*0590*/  ISETP.GE.AND P1, PT, R16, UR9, PT ;  /* 0x0000000910007c0c */ /* 0x000fe2000bf26270 */
[----:B------:R-:W2:Y:S01]  /*05a0*/  @P5 LDG.E R21, desc[UR10][R12.64+0x10] ;  /* 0x0000100a0c155981 */ /* 0x000ea2000c1e1900 */
[----:B------:R-:W-:-:S02]  /*05b0*/  PLOP3.LUT P6, PT, P6, P0, PT, 0x80, 0x8 ;  /* 0x000000000008781c */ /* 0x000fc400037c1070 */
[----:B------:R-:W-:Y:S01]  /*05c0*/  ISETP.GT.AND P1, PT, R16, -0x1, !P1 ;  /* 0xffffffff1000780c */ /* 0x000fe20004f24270 */
[----:B------:R-:W3:Y:S04]  /*05d0*/  @P3 LDG.E R19, desc[UR10][R12.64+0xc] ;  /* 0x00000c0a0c133981 */ /* 0x000ee8000c1e1900 */
[----:B------:R-:W3:Y:S01]  /*05e0*/  @P3 LDG.E R16, desc[UR10][R10.64+0xc] ;  /* 0x00000c0a0a103981 */ /* 0x000ee2000c1e1900 */
[----:B------:R-:W-:-:S03]  /*05f0*/  PLOP3.LUT P1, PT, P1, P0, PT, 0x80, 0x8 ;  /* 0x000000000008781c */ /* 0x000fc60000f21070 */
[----:B------:R-:W2:Y:S04]  /*0600*/  @P5 LDG.E R20, desc[UR10][R10.64+0x10] ;  /* 0x0000100a0a145981 */ /* 0x000ea8000c1e1900 */
[----:B------:R-:W5:Y:S04]  /*0610*/  @P4 LDG.E R22, desc[UR10][R10.64+0x14] ;  /* 0x0000140a0a164981 */ /* 0x000f68000c1e1900 */
[----:B------:R-:W5:Y:S04]  /*0620*/  @P6 LDG.E R25, desc[UR10][R12.64+0x18] ;  /* 0x0000180a0c196981 */ /* 0x000f68000c1e1900 */
[----:B------:R-:W5:Y:S04]  /*0630*/  @P6 LDG.E R24, desc[UR10][R10.64+0x18] ;  /* 0x0000180a0a186981 */ /* 0x000f68000c1e1900 */
[----:B------:R-:W5:Y:S04]  /*0640*/  @P1 LDG.E R27, desc[UR10][R12.64+0x1c] ;  /* 0x00001c0a0c1b1981 */ /* 0x000f68000c1e1900 */
[----:B------:R-:W5:Y:S01]  /*0650*/  @P1 LDG.E R26, desc[UR10][R10.64+0x1c] ;  /* 0x00001c0a0a1a1981 */ /* 0x000f62000c1e1900 */
[----:B------:R-:W-:-:S02]  /*0660*/  VIADD R15, R15, 0x8 ;  /* 0x000000080f0f7836 */ /* 0x000fc40000000000 */
[----:B----4-:R-:W-:-:S03]  /*0670*/  @P2 FFMA R2, R17, R14, R2 ;  /* 0x0000000e11022223 */ /* 0x010fc60000000002 */
[----:B------:R-:W-:Y:S01]  /*0680*/  ISETP.NE.AND P2, PT, R15, UR5, PT ;  /* 0x000000050f007c0c */ /* 0x000fe2000bf45270 */
[----:B---3--:R-:W-:-:S04]  /*0690*/  @P3 FFMA R2, R19, R16, R2 ;  /* 0x0000001013023223 */ /* 0x008fc80000000002 */
[----:B--2---:R-:W-:-:S04]  /*06a0*/  @P5 FFMA R2, R21, R20, R2 ;  /* 0x0000001415025223 */ /* 0x004fc80000000002 */
[----:B-----5:R-:W-:-:S04]  /*06b0*/  @P4 FFMA R2, R23, R22, R2 ;  /* 0x0000001617024223 */ /* 0x020fc80000000002 */
[----:B------:R-:W-:-:S04]  /*06c0*/  @P6 FFMA R2, R25, R24, R2 ;  /* 0x0000001819026223 */ /* 0x000fc80000000002 */
[----:B------:R-:W-:Y:S01]  /*06d0*/  @P1 FFMA R2, R27, R26, R2 ;  /* 0x0000001a1b021223 */ /* 0x000fe20000000002 */
[----:B------:R-:W-:Y:S06]  /*06e0*/  @P2 BRA `(.L_x_2) ;  /* 0xfffffff800f02947 */ /* 0x000fec000383ffff */
[----:B------:R-:W-:-:S07]  /*06f0*/  IMAD.U32 R7, RZ, RZ, UR5 ;  /* 0x00000005ff077e24 */ /* 0x000fce000f8e00ff */
.L_x_1:
[----:B------:R-:W-:-:S09]  /*0700*/  UISETP.NE.AND UP2, UPT, UR6, URZ, UPT ;  /* 0x000000ff0600728c */ /* 0x000fd2000bf45270 */
[----:B------:R-:W-:Y:S05]  /*0710*/  BRA.U !UP2, `(.L_x_3) ;  /* 0x000000050a747547 */ /* 0x000fea000b800000 */
[----:B------:R-:W-:Y:S01]  /*0720*/  UISETP.NE.AND UP2, UPT, UR8, URZ, UPT ;  /* 0x000000ff0800728c */ /* 0x000fe2000bf45270 */
[----:B------:R-:W-:Y:S10]  /*0730*/  BRA.U !UP1, `(.L_x_4) ;  /* 0x0000000109a47547 */ /* 0x000ff4000b800000 */
[----:B------:R-:W0:Y:S01]  /*0740*/  LDCU UR9, c[0x0][0x398] ;  /* 0x00007300ff0977ac */ /* 0x000e220008000800 */
[----:B------:R-:W-:Y:S01]  /*0750*/  IMAD.IADD R14, R4, 0x1, R7 ;  /* 0x00000001040e7824 */ /* 0x000fe200078e0207 */
[----:B------:R-:W1:Y:S03]  /*0760*/  LDC.64 R8, c[0x0][0x390] ;  /* 0x0000e400ff087b82 */ /* 0x000e660000000a00 */
[C---:B------:R-:W-:Y:S01]  /*0770*/  VIADD R6, R14.reuse, 0x1 ;  /* 0x000000010e067836 */ /* 0x040fe20000000000 */
[C---:B------:R-:W-:Y:S01]  /*0780*/  IADD3 R17, PT, PT, R14.reuse, 0x3, RZ ;  /* 0x000000030e117810 */ /* 0x040fe20007ffe0ff */
[----:B------:R-:W-:-:S03]  /*0790*/  VIADD R16, R14, 0x2 ;  /* 0x000000020e107836 */ /* 0x000fc60000000000 */
[----:B------:R-:W2:Y:S01]  /*07a0*/  LDC.64 R10, c[0x0][0x380] ;  /* 0x0000e000ff0a7b82 */ /* 0x000ea20000000a00 */
[----:B0-----:R-:W-:Y:S02]  /*07b0*/  ISETP.GE.AND P1, PT, R14, UR9, PT ;  /* 0x000000090e007c0c */ /* 0x001fe4000bf26270 */
[----:B------:R-:W-:Y:S02]  /*07c0*/  ISETP.GE.AND P4, PT, R6, UR9, PT ;  /* 0x0000000906007c0c */ /* 0x000fe4000bf86270 */
[----:B------:R-:W-:Y:S02]  /*07d0*/  ISETP.GT.AND P1, PT, R14, -0x1, !P1 ;  /* 0xffffffff0e00780c */ /* 0x000fe40004f24270 */
[----:B------:R-:W-:Y:S02]  /*07e0*/  ISETP.GE.AND P2, PT, R16, UR9, PT ;  /* 0x0000000910007c0c */ /* 0x000fe4000bf46270 */
[----:B------:R-:W-:Y:S02]  /*07f0*/  PLOP3.LUT P1, PT, P1, P0, PT, 0x80, 0x8 ;  /* 0x000000000008781c */ /* 0x000fe40000f21070 */
[----:B------:R-:W-:-:S02]  /*0800*/  ISETP.GT.AND P4, PT, R6, -0x1, !P4 ;  /* 0xffffffff0600780c */ /* 0x000fc40006784270 */
[----:B------:R-:W-:Y:S02]  /*0810*/  IADD3 R6, P5, PT, R7, UR7, RZ ;  /* 0x0000000707067c10 */ /* 0x000fe4000ffbe0ff */
[C---:B------:R-:W-:Y:S02]  /*0820*/  ISETP.GE.AND P3, PT, R17.reuse, UR9, PT ;  /* 0x0000000911007c0c */ /* 0x040fe4000bf66270 */
[----:B------:R-:W-:Y:S02]  /*0830*/  ISETP.GT.AND P2, PT, R16, -0x1, !P2 ;  /* 0xffffffff1000780c */ /* 0x000fe40005744270 */
[----:B------:R-:W-:Y:S02]  /*0840*/  PLOP3.LUT P4, PT, P4, P0, PT, 0x80, 0x8 ;  /* 0x000000000008781c */ /* 0x000fe40002781070 */
[----:B------:R-:W-:Y:S01]  /*0850*/  ISETP.GT.AND P3, PT, R17, -0x1, !P3 ;  /* 0xffffffff1100780c */ /* 0x000fe20005f64270 */
[----:B------:R-:W0:Y:S01]  /*0860*/  @P1 LDC.64 R12, c[0x0][0x390] ;  /* 0x0000e400ff0c1b82 */ /* 0x000e220000000a00 */
[----:B------:R-:W-:Y:S01]  /*0870*/  @P1 VIADD R15, R7, UR7 ;  /* 0x00000007070f1c36 */ /* 0x000fe20008000000 */
[----:B------:R-:W-:-:S02]  /*0880*/  PLOP3.LUT P2, PT, P2, P0, PT, 0x80, 0x8 ;  /* 0x000000000008781c */ /* 0x000fc40001741070 */
[----:B------:R-:W-:Y:S01]  /*0890*/  PLOP3.LUT P3, PT, P3, P0, PT, 0x80, 0x8 ;  /* 0x000000000008781c */ /* 0x000fe20001f61070 */
[----:B0-----:R-:W-:-:S04]  /*08a0*/  @P1 IMAD.WIDE.U32 R12, R15, 0x4, R12 ;  /* 0x000000040f0c1825 */ /* 0x001fc800078e000c */
[----:B------:R-:W-:Y:S02]  /*08b0*/  IMAD R15, R5, UR9, R14 ;  /* 0x00000009050f7c24 */ /* 0x000fe4000f8e020e */
[----:B------:R-:W-:Y:S01]  /*08c0*/  IMAD.X R14, RZ, RZ, RZ, P5 ;  /* 0x000000ffff0e7224 */ /* 0x000fe200028e06ff */
[C---:B-1----:R-:W-:Y:S01]  /*08d0*/  LEA R8, P5, R6.reuse, R8, 0x2 ;  /* 0x0000000806087211 */ /* 0x042fe200078a10ff */
[----:B--2---:R-:W-:Y:S01]  /*08e0*/  IMAD.WIDE R10, R15, 0x4, R10 ;  /* 0x000000040f0a7825 */ /* 0x004fe200078e020a */
[----:B------:R-:W2:Y:S02]  /*08f0*/  @P1 LDG.E R12, desc[UR10][R12.64] ;  /* 0x0000000a0c0c1981 */ /* 0x000ea4000c1e1900 */
[----:B------:R-:W-:Y:S02]  /*0900*/  LEA.HI.X R9, R6, R9, R14, 0x2, P5 ;  /* 0x0000000906097211 */ /* 0x000fe400028f140e */
[----:B------:R-:W2:Y:S04]  /*0910*/  @P1 LDG.E R15, desc[UR10][R10.64] ;  /* 0x0000000a0a0f1981 */ /* 0x000ea8000c1e1900 */
[----:B------:R-:W3:Y:S04]  /*0920*/  @P4 LDG.E R17, desc[UR10][R10.64+0x4] ;  /* 0x0000040a0a114981 */ /* 0x000ee8000c1e1900 */
[----:B------:R-:W3:Y:S04]  /*0930*/  @P4 LDG.E R6, desc[UR10][R8.64+0x4] ;  /* 0x0000040a08064981 */ /* 0x000ee8000c1e1900 */
[----:B------:R-:W4:Y:S04]  /*0940*/  @P2 LDG.E R19, desc[UR10][R10.64+0x8] ;  /* 0x0000080a0a132981 */ /* 0x000f28000c1e1900 */
[----:B------:R-:W4:Y:S04]  /*0950*/  @P2 LDG.E R14, desc[UR10][R8.64+0x8] ;  /* 0x0000080a080e2981 */ /* 0x000f28000c1e1900 */
[----:B------:R-:W5:Y:S04]  /*0960*/  @P3 LDG.E R21, desc[UR10][R10.64+0xc] ;  /* 0x00000c0a0a153981 */ /* 0x000f68000c1e1900 */
[----:B------:R-:W5:Y:S01]  /*0970*/  @P3 LDG.E R16, desc[UR10][R8.64+0xc] ;  /* 0x00000c0a08103981 */ /* 0x000f62000c1e1900 */
[----:B------:R-:W-:-:S02]  /*0980*/  VIADD R7, R7, 0x4 ;  /* 0x0000000407077836 */ /* 0x000fc40000000000 */
[----:B--2---:R-:W-:-:S04]  /*0990*/  @P1 FFMA R2, R15, R12, R2 ;  /* 0x0000000c0f021223 */ /* 0x004fc80000000002 */
[----:B---3--:R-:W-:-:S04]  /*09a0*/  @P4 FFMA R2, R17, R6, R2 ;  /* 0x0000000611024223 */ /* 0x008fc80000000002 */
[----:B----4-:R-:W-:-:S04]  /*09b0*/  @P2 FFMA R2, R19, R14, R2 ;  /* 0x0000000e13022223 */ /* 0x010fc80000000002 */
[----:B-----5:R-:W-:-:S07]  /*09c0*/  @P3 FFMA R2, R21, R16, R2 ;  /* 0x0000001015023223 */ /* 0x020fce0000000002 */
.L_x_4:
[----:B------:R-:W-:Y:S05]  /*09d0*/  BRA.U !UP2, `(.L_x_3) ;  /* 0x000000010ac47547 */ /* 0x000fea000b800000 */
[----:B------:R-:W0:Y:S01]  /*09e0*/  LDCU UR9, c[0x0][0x3a0] ;  /* 0x00007400ff0977ac */ /* 0x000e220008000800 */
[----:B------:R-:W-:Y:S02]  /*09f0*/  UISETP.NE.AND UP2, UPT, UR8, 0x1, UPT ;  /* 0x000000010800788c */ /* 0x000fe4000bf45270 */
[----:B0-----:R-:W-:-:S07]  /*0a00*/  ULOP3.LUT UP3, URZ, UR9, 0x1, URZ, 0xc0, !UPT ;  /* 0x0000000109ff7892 */ /* 0x001fce000f86c0ff */
[----:B------:R-:W-:Y:S05]  /*0a10*/  BRA.U !UP2, `(.L_x_5) ;  /* 0x000000010a6c7547 */ /* 0x000fea000b800000 */
[----:B------:R-:W0:Y:S01]  /*0a20*/  LDCU UR9, c[0x0][0x398] ;  /* 0x00007300ff0977ac */ /* 0x000e220008000800 */
[----:B------:R-:W-:Y:S01]  /*0a30*/  IMAD.IADD R6, R4, 0x1, R7 ;  /* 0x0000000104067824 */ /* 0x000fe200078e0207 */
[----:B------:R-:W1:Y:S03]  /*0a40*/  LDC.64 R12, c[0x0][0x380] ;  /* 0x0000e000ff0c7b82 */ /* 0x000e660000000a00 */
[C---:B------:R-:W-:Y:S01]  /*0a50*/  VIADD R8, R6.reuse, 0x1 ;  /* 0x0000000106087836 */ /* 0x040fe20000000000 */
[----:B0-----:R-:W-:Y:S01]  /*0a60*/  ISETP.GE.AND P1, PT, R6, UR9, PT ;  /* 0x0000000906007c0c */ /* 0x001fe2000bf26270 */
[----:B------:R-:W-:-:S03]  /*0a70*/  IMAD R15, R5, UR9, R6 ;  /* 0x00000009050f7c24 */ /* 0x000fc6000f8e0206 */
[----:B------:R-:W-:Y:S02]  /*0a80*/  ISETP.GE.AND P2, PT, R8, UR9, PT ;  /* 0x0000000908007c0c */ /* 0x000fe4000bf46270 */
[----:B------:R-:W-:Y:S02]  /*0a90*/  ISETP.GT.AND P1, PT, R6, -0x1, !P1 ;  /* 0xffffffff0600780c */ /* 0x000fe40004f24270 */
[----:B------:R-:W-:Y:S02]  /*0aa0*/  ISETP.GT.AND P2, PT, R8, -0x1, !P2 ;  /* 0xffffffff0800780c */ /* 0x000fe40005744270 */
[----:B------:R-:W-:Y:S01]  /*0ab0*/  PLOP3.LUT P1, PT, P1, P0, PT, 0x80, 0x8 ;  /* 0x000000000008781c */ /* 0x000fe20000f21070 */
[----:B-1----:R-:W-:Y:S01]  /*0ac0*/  IMAD.WIDE R12, R15, 0x4, R12 ;  /* 0x000000040f0c7825 */ /* 0x002fe200078e020c */
[----:B------:R-:W-:-:S11]  /*0ad0*/  PLOP3.LUT P2, PT, P2, P0, PT, 0x80, 0x8 ;  /* 0x000000000008781c */ /* 0x000fd60001741070 */
[----:B------:R-:W0:Y:S01]  /*0ae0*/  @P1 LDC.64 R10, c[0x0][0x390] ;  /* 0x0000e400ff0a1b82 */ /* 0x000e220000000a00 */
[C---:B------:R-:W-:Y:S01]  /*0af0*/  @P1 IADD3 R17, PT, PT, R7.reuse, UR7, RZ ;  /* 0x0000000707111c10 */ /* 0x040fe2000fffe0ff */
[----:B------:R-:W2:Y:S01]  /*0b00*/  @P1 LDG.E R15, desc[UR10][R12.64] ;  /* 0x0000000a0c0f1981 */ /* 0x000ea2000c1e1900 */
[----:B------:R-:W-:-:S05]  /*0b10*/  @P2 IADD3 R6, P3, PT, R7, UR7, RZ ;  /* 0x0000000707062c10 */ /* 0x000fca000ff7e0ff */
[----:B------:R-:W1:Y:S01]  /*0b20*/  @P2 LDC.64 R8, c[0x0][0x390] ;  /* 0x0000e400ff082b82 */ /* 0x000e620000000a00 */
[----:B------:R-:W-:Y:S02]  /*0b30*/  @P2 IMAD.X R14, RZ, RZ, RZ, P3 ;  /* 0x000000ffff0e2224 */ /* 0x000fe400018e06ff */
[----:B0-----:R-:W-:Y:S02]  /*0b40*/  @P1 IMAD.WIDE.U32 R10, R17, 0x4, R10 ;  /* 0x00000004110a1825 */ /* 0x001fe400078e000a */
[----:B------:R-:W3:Y:S04]  /*0b50*/  @P2 LDG.E R17, desc[UR10][R12.64+0x4] ;  /* 0x0000040a0c112981 */ /* 0x000ee8000c1e1900 */
[----:B------:R-:W2:Y:S01]  /*0b60*/  @P1 LDG.E R11, desc[UR10][R10.64] ;  /* 0x0000000a0a0b1981 */ /* 0x000ea2000c1e1900 */
[----:B-1----:R-:W-:-:S04]  /*0b70*/  @P2 LEA R8, P3, R6, R8, 0x2 ;  /* 0x0000000806082211 */ /* 0x002fc800078610ff */
[----:B------:R-:W-:-:S05]  /*0b80*/  @P2 LEA.HI.X R9, R6, R9, R14, 0x2, P3 ;  /* 0x0000000906092211 */ /* 0x000fca00018f140e */
[----:B------:R-:W3:Y:S01]  /*0b90*/  @P2 LDG.E R8, desc[UR10][R8.64+0x4] ;  /* 0x0000040a08082981 */ /* 0x000ee2000c1e1900 */
[----:B------:R-:W-:Y:S02]  /*0ba0*/  VIADD R7, R7, 0x2 ;  /* 0x0000000207077836 */ /* 0x000fe40000000000 */
[----:B--2---:R-:W-:-:S04]  /*0bb0*/  @P1 FFMA R2, R11, R15, R2 ;  /* 0x0000000f0b021223 */ /* 0x004fc80000000002 */
[----:B---3--:R-:W-:-:S07]  /*0bc0*/  @P2 FFMA R2, R17, R8, R2 ;  /* 0x0000000811022223 */ /* 0x008fce0000000002 */
.L_x_5:
[----:B------:R-:W-:Y:S05]  /*0bd0*/  BRA.U !UP3, `(.L_x_3) ;  /* 0x000000010b447547 */ /* 0x000fea000b800000 */
[----:B------:R-:W0:Y:S01]  /*0be0*/  LDCU UR9, c[0x0][0x398] ;  /* 0x00007300ff0977ac */ /* 0x000e220008000800 */
[----:B------:R-:W-:Y:S01]  /*0bf0*/  IMAD.IADD R6, R4, 0x1, R7 ;  /* 0x0000000104067824 */ /* 0x000fe200078e0207 */
[----:B------:R-:W-:Y:S04]  /*0c00*/  BSSY.RECONVERGENT B0, `(.L_x_3) ;  /* 0x000000e000007945 */ /* 0x000fe80003800200 */
[----:B0-----:R-:W-:-:S04]  /*0c10*/  ISETP.GE.AND P1, PT, R6, UR9, PT ;  /* 0x0000000906007c0c */ /* 0x001fc8000bf26270 */
[----:B------:R-:W-:-:S04]  /*0c20*/  ISETP.GT.AND P1, PT, R6, -0x1, !P1 ;  /* 0xffffffff0600780c */ /* 0x000fc80004f24270 */
[----:B------:R-:W-:-:S13]  /*0c30*/  PLOP3.LUT P1, PT, P1, P0, PT, 0x80, 0x8 ;  /* 0x000000000008781c */ /* 0x000fda0000f21070 */
[----:B------:R-:W-:Y:S05]  /*0c40*/  @!P1 BRA `(.L_x_6) ;  /* 0x0000000000249947 */ /* 0x000fea0003800000 */
[----:B------:R-:W0:Y:S01]  /*0c50*/  LDC.64 R8, c[0x0][0x380] ;  /* 0x0000e000ff087b82 */ /* 0x000e220000000a00 */
[----:B------:R-:W-:Y:S02]  /*0c60*/  IMAD R5, R5, UR9, R6 ;  /* 0x0000000905057c24 */ /* 0x000fe4000f8e0206 */
[----:B------:R-:W-:-:S05]  /*0c70*/  VIADD R13, R7, UR7 ;  /* 0x00000007070d7c36 */ /* 0x000fca0008000000 */
[----:B------:R-:W1:Y:S01]  /*0c80*/  LDC.64 R10, c[0x0][0x390] ;  /* 0x0000e400ff0a7b82 */ /* 0x000e620000000a00 */
[----:B0-----:R-:W-:-:S06]  /*0c90*/  IMAD.WIDE R6, R5, 0x4, R8 ;  /* 0x0000000405067825 */ /* 0x001fcc00078e0208 */
[----:B------:R-:W2:Y:S01]  /*0ca0*/  LDG.E R7, desc[UR10][R6.64] ;  /* 0x0000000a06077981 */ /* 0x000ea2000c1e1900 */
[----:B-1----:R-:W-:-:S06]  /*0cb0*/  IMAD.WIDE.U32 R8, R13, 0x4, R10 ;  /* 0x000000040d087825 */ /* 0x002fcc00078e000a */
[----:B------:R-:W2:Y:S02]  /*0cc0*/  LDG.E R8, desc[UR10][R8.64] ;  /* 0x0000000a08087981 */ /* 0x000ea4000c1e1900 */
[----:B--2---:R-:W-:-:S07]  /*0cd0*/  FFMA R2, R7, R8, R2 ;  /* 0x0000000807027223 */ /* 0x004fce0000000002 */
.L_x_6:
[----:B------:R-:W-:Y:S05]  /*0ce0*/  BSYNC.RECONVERGENT B0 ;  /* 0x0000000000007941 */ /* 0x000fea0003800200 */
.L_x_3:
[----:B------:R-:W-:Y:S05]  /*0cf0*/  BRA.U UP0, `(.L_x_7) ;  /* 0xfffffff500307547 */ /* 0x000fea000b83ffff */
.L_x_0:
[----:B------:R-:W0:Y:S01]  /*0d00*/  LDC.64 R4, c[0x0][0x388] ;  /* 0x0000e200ff047b82 */ /* 0x000e220000000a00 */
[----:B------:R-:W1:Y:S02]  /*0d10*/  LDCU UR7, c[0x0][0x398] ;  /* 0x00007300ff0777ac */ /* 0x000e640008000800 */
[----:B-1----:R-:W-:-:S04]  /*0d20*/  IMAD R3, R0, UR7, R3 ;  /* 0x0000000700037c24 */ /* 0x002fc8000f8e0203 */
[----:B0-----:R-:W-:-:S05]  /*0d30*/  IMAD.WIDE R4, R3, 0x4, R4 ;  /* 0x0000000403047825 */ /* 0x001fca00078e0204 */
[----:B------:R-:W-:Y:S01]  /*0d40*/  STG.E desc[UR10][R4.64], R2 ;  /* 0x0000000204007986 */ /* 0x000fe2000c10190a */
[----:B------:R-:W-:Y:S05]  /*0d50*/  EXIT ;  /* 0x000000000000794d */ /* 0x000fea0003800000 */
.L_x_8:
[----:B------:R-:W-:-:S00]  /*0d60*/  BRA `(.L_x_8) ;  /* 0xfffffffc00fc7947 */ /* 0x000fc0000383ffff */
[----:B------:R-:W-:-:S00]  /*0d70*/  NOP ;  /* 0x0000000000007918 */ /* 0x000fc00000000000 */
        /* <DEDUP_REMOVED lines=8> */
.L_x_9:


//--------------------- .nv.shared.reserved.0     --------------------------
	.section	.nv.shared.reserved.0,"aw",@nobits
	.weak		__nv_reservedSMEM_offset_0_alias
	.size		__nv_reservedSMEM_offset_0_alias, 0, 64
	.other		__nv_reservedSMEM_offset_0_alias,@"STO_CUDA_RESERVED_SHARED STV_DEFAULT"
__nv_reservedSMEM_offset_0_alias:
	.zero		0
	.zero		64


//--------------------- .nv.constant0._Z17convolution_naivePfS_S_iii --------------------------
	.section	.nv.constant0._Z17convolution_naivePfS_S_iii,"a",@progbits
	.sectionflags	@""
	.align	4
.nv.constant0._Z17convolution_naivePfS_S_iii:
	.zero		932


//--------------------- SYMBOLS --------------------------

	.type		.nv.reservedSmem.offset0,@object
	.size		.nv.reservedSmem.offset0,0x4
